//
// Generated by NVIDIA NVVM Compiler
//
// Compiler Build ID: CL-36424714
// Cuda compilation tools, release 13.0, V13.0.88
// Based on NVVM 20.0.0
//

.version 9.0
.target sm_100
.address_size 64

	// .globl	_Z5D_MulPiS_S_

.visible .entry _Z5D_MulPiS_S_(
	.param .u64 .ptr .align 1 _Z5D_MulPiS_S__param_0,
	.param .u64 .ptr .align 1 _Z5D_MulPiS_S__param_1,
	.param .u64 .ptr .align 1 _Z5D_MulPiS_S__param_2
)
{
	.reg .b32 	%r<8>;
	.reg .b64 	%rd<11>;

	ld.param.u64 	%rd1, [_Z5D_MulPiS_S__param_0];
	ld.param.u64 	%rd2, [_Z5D_MulPiS_S__param_1];
	ld.param.u64 	%rd3, [_Z5D_MulPiS_S__param_2];
	cvta.to.global.u64 	%rd4, %rd3;
	cvta.to.global.u64 	%rd5, %rd2;
	cvta.to.global.u64 	%rd6, %rd1;
	mov.u32 	%r1, %ctaid.x;
	mov.u32 	%r2, %ntid.x;
	mov.u32 	%r3, %tid.x;
	mad.lo.s32 	%r4, %r1, %r2, %r3;
	mul.wide.s32 	%rd7, %r4, 4;
	add.s64 	%rd8, %rd6, %rd7;
	ld.global.u32 	%r5, [%rd8];
	add.s64 	%rd9, %rd5, %rd7;
	ld.global.u32 	%r6, [%rd9];
	mul.lo.s32 	%r7, %r6, %r5;
	add.s64 	%rd10, %rd4, %rd7;
	st.global.u32 	[%rd10], %r7;
	ret;

}


// ===== COMPILED SASS (sm_100) =====

	.target	sm_100

	.elftype	@"ET_EXEC"


//--------------------- .note.nv.tkinfo           --------------------------
	.section	.note.nv.tkinfo,"",@"SHT_NOTE"
	.sectionflags	@"SHF_NOTE_NV_TKINFO"
	.tkinfo
        /*0018*/ 	.word	0x00000002
        /*0030*/ 	.string	""
        /*0030*/ 	.string	"ptxas"
        /*0030*/ 	.string	"Cuda compilation tools, release 13.0, V13.0.88"
        /*0030*/ 	.string	"Build cuda_13.0.r13.0/compiler.36424714_0"
        /*0030*/ 	.string	"-arch sm_100 -m 64 "



//--------------------- .note.nv.cuinfo           --------------------------
	.section	.note.nv.cuinfo,"",@"SHT_NOTE"
	.sectionflags	@"SHF_NOTE_NV_CUINFO"
        /*0018*/ 	.short	0x0002
        /*001a*/ 	.short	0x0064
        /*001c*/ 	.short	0x0082
	.zero		2


//--------------------- .nv.info                  --------------------------
	.section	.nv.info,"",@"SHT_CUDA_INFO"
	.align	4


	//----- nvinfo : EIATTR_REGCOUNT
	.align		4
        /*0000*/ 	.byte	0x04, 0x2f
        /*0002*/ 	.short	(.L_1 - .L_0)
	.align		4
.L_0:
        /*0004*/ 	.word	index@(_Z5D_MulPiS_S_)
        /*0008*/ 	.word	0x0000000c


	//----- nvinfo : EIATTR_FRAME_SIZE
	.align		4
.L_1:
        /*000c*/ 	.byte	0x04, 0x11
        /*000e*/ 	.short	(.L_3 - .L_2)
	.align		4
.L_2:
        /*0010*/ 	.word	index@(_Z5D_MulPiS_S_)
        /*0014*/ 	.word	0x00000000


	//----- nvinfo : EIATTR_MIN_STACK_SIZE
	.align		4
.L_3:
        /*0018*/ 	.byte	0x04, 0x12
        /*001a*/ 	.short	(.L_5 - .L_4)
	.align		4
.L_4:
        /*001c*/ 	.word	index@(_Z5D_MulPiS_S_)
        /*0020*/ 	.word	0x00000000
.L_5:


//--------------------- .nv.compat                --------------------------
	.section	.nv.compat,"",@"SHT_CUDA_COMPAT_INFO"
	.align	4
        /*0000*/ 	.byte	0x02, 0x09, 0x00, 0x00, 0x02, 0x02, 0x01, 0x00, 0x02, 0x05, 0x05, 0x00, 0x03, 0x07, 0x01, 0x01
        /*0010*/ 	.byte	0x02, 0x03, 0x00, 0x00, 0x02, 0x06, 0x01, 0x00, 0x04, 0x0b, 0x08, 0x00, 0x09, 0x00, 0x00, 0x00
        /*0020*/ 	.byte	0x00, 0x00, 0x00, 0x00


//--------------------- .nv.info._Z5D_MulPiS_S_   --------------------------
	.section	.nv.info._Z5D_MulPiS_S_,"",@"SHT_CUDA_INFO"
	.sectionflags	@""
	.align	4


	//----- nvinfo : EIATTR_CUDA_API_VERSION
	.align		4
        /*0000*/ 	.byte	0x04, 0x37
        /*0002*/ 	.short	(.L_7 - .L_6)
.L_6:
        /*0004*/ 	.word	0x00000082


	//----- nvinfo : EIATTR_KPARAM_INFO
	.align		4
.L_7:
        /*0008*/ 	.byte	0x04, 0x17
        /*000a*/ 	.short	(.L_9 - .L_8)
.L_8:
        /*000c*/ 	.word	0x00000000
        /*0010*/ 	.short	0x0002
        /*0012*/ 	.short	0x0010
        /*0014*/ 	.byte	0x00, 0xf5, 0x21, 0x00


	//----- nvinfo : EIATTR_KPARAM_INFO
	.align		4
.L_9:
        /*0018*/ 	.byte	0x04, 0x17
        /*001a*/ 	.short	(.L_11 - .L_10)
.L_10:
        /*001c*/ 	.word	0x00000000
        /*0020*/ 	.short	0x0001
        /*0022*/ 	.short	0x0008
        /*0024*/ 	.byte	0x00, 0xf5, 0x21, 0x00


	//----- nvinfo : EIATTR_KPARAM_INFO
	.align		4
.L_11:
        /*0028*/ 	.byte	0x04, 0x17
        /*002a*/ 	.short	(.L_13 - .L_12)
.L_12:
        /*002c*/ 	.word	0x00000000
        /*0030*/ 	.short	0x0000
        /*0032*/ 	.short	0x0000
        /*0034*/ 	.byte	0x00, 0xf5, 0x21, 0x00


	//----- nvinfo : EIATTR_SPARSE_MMA_MASK
	.align		4
.L_13:
        /*0038*/ 	.byte	0x03, 0x50
        /*003a*/ 	.short	0x0000


	//----- nvinfo : EIATTR_MAXREG_COUNT
	.align		4
        /*003c*/ 	.byte	0x03, 0x1b
        /*003e*/ 	.short	0x00ff


	//----- nvinfo : EIATTR_MERCURY_ISA_VERSION
	.align		4
        /*0040*/ 	.byte	0x03, 0x5f
        /*0042*/ 	.short	0x0101


	//----- nvinfo : EIATTR_VRC_CTA_INIT_COUNT
	.align		4
        /*0044*/ 	.byte	0x02, 0x4a
	.zero		1
	.zero		1


	//----- nvinfo : EIATTR_EXIT_INSTR_OFFSETS
	.align		4
        /*0048*/ 	.byte	0x04, 0x1c
        /*004a*/ 	.short	(.L_15 - .L_14)


	//   ....[0]....
.L_14:
        /*004c*/ 	.word	0x00000100


	//----- nvinfo : EIATTR_CBANK_PARAM_SIZE
	.align		4
.L_15:
        /*0050*/ 	.byte	0x03, 0x19
        /*0052*/ 	.short	0x0018


	//----- nvinfo : EIATTR_PARAM_CBANK
	.align		4
        /*0054*/ 	.byte	0x04, 0x0a
        /*0056*/ 	.short	(.L_17 - .L_16)
	.align		4
.L_16:
        /*0058*/ 	.word	index@(.nv.constant0._Z5D_MulPiS_S_)
        /*005c*/ 	.short	0x0380
        /*005e*/ 	.short	0x0018


	//----- nvinfo : EIATTR_SW_WAR
	.align		4
.L_17:
        /*0060*/ 	.byte	0x04, 0x36
        /*0062*/ 	.short	(.L_19 - .L_18)
.L_18:
        /*0064*/ 	.word	0x00000008
.L_19:


//--------------------- .nv.callgraph             --------------------------
	.section	.nv.callgraph,"",@"SHT_CUDA_CALLGRAPH"
	.align	4
	.sectionentsize	8
	.align		4
        /*0000*/ 	.word	0x00000000
	.align		4
        /*0004*/ 	.word	0xffffffff
	.align		4
        /*0008*/ 	.word	0x00000000
	.align		4
        /*000c*/ 	.word	0xfffffffe
	.align		4
        /*0010*/ 	.word	0x00000000
	.align		4
        /*0014*/ 	.word	0xfffffffd
	.align		4
        /*0018*/ 	.word	0x00000000
	.align		4
        /*001c*/ 	.word	0xfffffffc


//--------------------- .text._Z5D_MulPiS_S_      --------------------------
	.section	.text._Z5D_MulPiS_S_,"ax",@progbits
	.align	128
        .global         _Z5D_MulPiS_S_
        .type           _Z5D_MulPiS_S_,@function
        .size           _Z5D_MulPiS_S_,(.L_x_1 - _Z5D_MulPiS_S_)
        .other          _Z5D_MulPiS_S_,@"STO_CUDA_ENTRY STV_DEFAULT"
_Z5D_MulPiS_S_:
.text._Z5D_MulPiS_S_:
[----:B------:R-:W-:Y:S01]  /*0000*/  LDC R1, c[0x0][0x37c] ;  /* 0x0000df00ff017b82 */ /* 0x000fe20000000800 */
[----:B------:R-:W0:Y:S07]  /*0010*/  S2R R0, SR_TID.X ;  /* 0x0000000000007919 */ /* 0x000e2e0000002100 */
[----:B------:R-:W0:Y:S01]  /*0020*/  S2UR UR6, SR_CTAID.X ;  /* 0x00000000000679c3 */ /* 0x000e220000002500 */
[----:B------:R-:W1:Y:S07]  /*0030*/  LDCU.64 UR4, c[0x0][0x358] ;  /* 0x00006b00ff0477ac */ /* 0x000e6e0008000a00 */
[----:B------:R-:W0:Y:S08]  /*0040*/  LDC R9, c[0x0][0x360] ;  /* 0x0000d800ff097b82 */ /* 0x000e300000000800 */
[----:B------:R-:W2:Y:S08]  /*0050*/  LDC.64 R2, c[0x0][0x380] ;  /* 0x0000e000ff027b82 */ /* 0x000eb00000000a00 */
[----:B------:R-:W3:Y:S01]  /*0060*/  LDC.64 R4, c[0x0][0x388] ;  /* 0x0000e200ff047b82 */ /* 0x000ee20000000a00 */
[----:B0-----:R-:W-:-:S07]  /*0070*/  IMAD R9, R9, UR6, R0 ;  /* 0x0000000609097c24 */ /* 0x001fce000f8e0200 */
[----:B------:R-:W0:Y:S01]  /*0080*/  LDC.64 R6, c[0x0][0x390] ;  /* 0x0000e400ff067b82 */ /* 0x000e220000000a00 */
[----:B--2---:R-:W-:-:S06]  /*0090*/  IMAD.WIDE R2, R9, 0x4, R2 ;  /* 0x0000000409027825 */ /* 0x004fcc00078e0202 */
[----:B-1----:R-:W2:Y:S01]  /*00a0*/  LDG.E R2, desc[UR4][R2.64] ;  /* 0x0000000402027981 */ /* 0x002ea2000c1e1900 */
[----:B---3--:R-:W-:-:S06]  /*00b0*/  IMAD.WIDE R4, R9, 0x4, R4 ;  /* 0x0000000409047825 */ /* 0x008fcc00078e0204 */
[----:B------:R-:W2:Y:S01]  /*00c0*/  LDG.E R5, desc[UR4][R4.64] ;  /* 0x0000000404057981 */ /* 0x000ea2000c1e1900 */
[----:B0-----:R-:W-:-:S04]  /*00d0*/  IMAD.WIDE R6, R9, 0x4, R6 ;  /* 0x0000000409067825 */ /* 0x001fc800078e0206 */
[----:B--2---:R-:W-:-:S05]  /*00e0*/  IMAD R9, R2, R5, RZ ;  /* 0x0000000502097224 */ /* 0x004fca00078e02ff */
[----:B------:R-:W-:Y:S01]  /*00f0*/  STG.E desc[UR4][R6.64], R9 ;  /* 0x0000000906007986 */ /* 0x000fe2000c101904 */
[----:B------:R-:W-:Y:S05]  /*0100*/  EXIT ;  /* 0x000000000000794d */ /* 0x000fea0003800000 */
.L_x_0:
[----:B------:R-:W-:-:S00]  /*0110*/  BRA `(.L_x_0) ;  /* 0xfffffffc00fc7947 */ /* 0x000fc0000383ffff */
[----:B------:R-:W-:-:S00]  /*0120*/  NOP ;  /* 0x0000000000007918 */ /* 0x000fc00000000000 */
        /* <DEDUP_REMOVED lines=13> */
.L_x_1:


//--------------------- .nv.shared.reserved.0     --------------------------
	.section	.nv.shared.reserved.0,"aw",@nobits
	.weak		__nv_reservedSMEM_offset_0_alias
	.size		__nv_reservedSMEM_offset_0_alias, 0, 64
	.other		__nv_reservedSMEM_offset_0_alias,@"STO_CUDA_RESERVED_SHARED STV_DEFAULT"
__nv_reservedSMEM_offset_0_alias:
	.zero		0
	.zero		64


//--------------------- .nv.constant0._Z5D_MulPiS_S_ --------------------------
	.section	.nv.constant0._Z5D_MulPiS_S_,"a",@progbits
	.sectionflags	@""
	.align	4
.nv.constant0._Z5D_MulPiS_S_:
	.zero		920


//--------------------- SYMBOLS --------------------------

	.type		.nv.reservedSmem.offset0,@object
	.size		.nv.reservedSmem.offset0,0x4
